	.headerflags	@"EF_CUDA_TEXMODE_UNIFIED EF_CUDA_64BIT_ADDRESS EF_CUDA_ACCELERATORS EF_CUDA_SM90 EF_CUDA_VIRTUAL_SM(EF_CUDA_SM90)"
	.elftype	@"ET_EXEC"


//--------------------- .nv.info                  --------------------------
	.section	.nv.info,"",@"SHT_CUDA_INFO"
	.align	4


	//----- nvinfo : EIATTR_REGCOUNT
	.align		4
        /*0000*/ 	.byte	0x04, 0x2f
        /*0002*/ 	.short	(.L_1 - .L_0)
	.align		4
.L_0:
        /*0004*/ 	.word	index@(triton_poi_fused_max_pool2d_with_indices_10)
        /*0008*/ 	.word	0x00000014


	//----- nvinfo : EIATTR_MIN_STACK_SIZE
	.align		4
.L_1:
        /*000c*/ 	.byte	0x04, 0x12
        /*000e*/ 	.short	(.L_3 - .L_2)
	.align		4
.L_2:
        /*0010*/ 	.word	index@(triton_poi_fused_max_pool2d_with_indices_10)
        /*0014*/ 	.word	0x00000000


	//----- nvinfo : EIATTR_FRAME_SIZE
	.align		4
.L_3:
        /*0018*/ 	.byte	0x04, 0x11
        /*001a*/ 	.short	(.L_5 - .L_4)
	.align		4
.L_4:
        /*001c*/ 	.word	index@(triton_poi_fused_max_pool2d_with_indices_10)
        /*0020*/ 	.word	0x00000000


	//----- nvinfo : EIATTR_MIN_STACK_SIZE
	.align		4
.L_5:
        /*0024*/ 	.byte	0x04, 0x12
        /*0026*/ 	.short	(.L_7 - .L_6)
	.align		4
.L_6:
        /*0028*/ 	.word	index@(triton_poi_fused_max_pool2d_with_indices_10)
        /*002c*/ 	.word	0x00000000
.L_7:


//--------------------- .nv.info.triton_poi_fused_max_pool2d_with_indices_10 --------------------------
	.section	.nv.info.triton_poi_fused_max_pool2d_with_indices_10,"",@"SHT_CUDA_INFO"
	.sectionflags	@""
	.align	4


	//----- nvinfo : EIATTR_CUDA_API_VERSION
	.align		4
        /*0000*/ 	.byte	0x04, 0x37
        /*0002*/ 	.short	(.L_9 - .L_8)
.L_8:
        /*0004*/ 	.word	0x0000007c


	//----- nvinfo : EIATTR_KPARAM_INFO
	.align		4
.L_9:
        /*0008*/ 	.byte	0x04, 0x17
        /*000a*/ 	.short	(.L_11 - .L_10)
.L_10:
        /*000c*/ 	.word	0x00000000
        /*0010*/ 	.short	0x0003
        /*0012*/ 	.short	0x0018
        /*0014*/ 	.byte	0x00, 0xf0, 0x11, 0x00


	//----- nvinfo : EIATTR_KPARAM_INFO
	.align		4
.L_11:
        /*0018*/ 	.byte	0x04, 0x17
        /*001a*/ 	.short	(.L_13 - .L_12)
.L_12:
        /*001c*/ 	.word	0x00000000
        /*0020*/ 	.short	0x0002
        /*0022*/ 	.short	0x0010
        /*0024*/ 	.byte	0x00, 0xf4, 0x21, 0x00


	//----- nvinfo : EIATTR_KPARAM_INFO
	.align		4
.L_13:
        /*0028*/ 	.byte	0x04, 0x17
        /*002a*/ 	.short	(.L_15 - .L_14)
.L_14:
        /*002c*/ 	.word	0x00000000
        /*0030*/ 	.short	0x0001
        /*0032*/ 	.short	0x0008
        /*0034*/ 	.byte	0x00, 0xf4, 0x21, 0x00


	//----- nvinfo : EIATTR_KPARAM_INFO
	.align		4
.L_15:
        /*0038*/ 	.byte	0x04, 0x17
        /*003a*/ 	.short	(.L_17 - .L_16)
.L_16:
        /*003c*/ 	.word	0x00000000
        /*0040*/ 	.short	0x0000
        /*0042*/ 	.short	0x0000
        /*0044*/ 	.byte	0x00, 0xf4, 0x21, 0x00


	//----- nvinfo : EIATTR_SPARSE_MMA_MASK
	.align		4
.L_17:
        /*0048*/ 	.byte	0x03, 0x50
        /*004a*/ 	.short	0x0000


	//----- nvinfo : EIATTR_MAXREG_COUNT
	.align		4
        /*004c*/ 	.byte	0x03, 0x1b
        /*004e*/ 	.short	0x00ff


	//----- nvinfo : EIATTR_EXIT_INSTR_OFFSETS
	.align		4
        /*0050*/ 	.byte	0x04, 0x1c
        /*0052*/ 	.short	(.L_19 - .L_18)


	//   ....[0]....
.L_18:
        /*0054*/ 	.word	0x00000440


	//   ....[1]....
        /*0058*/ 	.word	0x00000460


	//----- nvinfo : EIATTR_REQNTID
	.align		4
.L_19:
        /*005c*/ 	.byte	0x04, 0x10
        /*005e*/ 	.short	(.L_21 - .L_20)
.L_20:
        /*0060*/ 	.word	0x00000080
        /*0064*/ 	.word	0x00000001
        /*0068*/ 	.word	0x00000001


	//----- nvinfo : EIATTR_CBANK_PARAM_SIZE
	.align		4
.L_21:
        /*006c*/ 	.byte	0x03, 0x19
        /*006e*/ 	.short	0x001c


	//----- nvinfo : EIATTR_PARAM_CBANK
	.align		4
        /*0070*/ 	.byte	0x04, 0x0a
        /*0072*/ 	.short	(.L_23 - .L_22)
	.align		4
.L_22:
        /*0074*/ 	.word	index@(.nv.constant0.triton_poi_fused_max_pool2d_with_indices_10)
        /*0078*/ 	.short	0x0210
        /*007a*/ 	.short	0x001c


	//----- nvinfo : EIATTR_SW_WAR
	.align		4
.L_23:
        /*007c*/ 	.byte	0x04, 0x36
        /*007e*/ 	.short	(.L_25 - .L_24)
.L_24:
        /*0080*/ 	.word	0x00000008
.L_25:


//--------------------- .nv.callgraph             --------------------------
	.section	.nv.callgraph,"",@"SHT_CUDA_CALLGRAPH"
	.align	4
	.sectionentsize	8
	.align		4
        /*0000*/ 	.word	0x00000000
	.align		4
        /*0004*/ 	.word	0xffffffff
	.align		4
        /*0008*/ 	.word	0x00000000
	.align		4
        /*000c*/ 	.word	0xfffffffe
	.align		4
        /*0010*/ 	.word	0x00000000
	.align		4
        /*0014*/ 	.word	0xfffffffd
	.align		4
        /*0018*/ 	.word	0x00000000
	.align		4
        /*001c*/ 	.word	0xfffffffc


//--------------------- .text.triton_poi_fused_max_pool2d_with_indices_10 --------------------------
	.section	.text.triton_poi_fused_max_pool2d_with_indices_10,"ax",@progbits
	.align	128
        .global         triton_poi_fused_max_pool2d_with_indices_10
        .type           triton_poi_fused_max_pool2d_with_indices_10,@function
        .size           triton_poi_fused_max_pool2d_with_indices_10,(.L_x_1 - triton_poi_fused_max_pool2d_with_indices_10)
        .other          triton_poi_fused_max_pool2d_with_indices_10,@"STO_CUDA_ENTRY STV_DEFAULT"
triton_poi_fused_max_pool2d_with_indices_10:
.text.triton_poi_fused_max_pool2d_with_indices_10:
[----:B------:R-:W0:Y:S02]  /*0000*/  LDC R1, c[0x0][0x28] ;  /* 0x00000a00ff017b82 */ /* 0x000e240000000800 */
[----:B------:R-:W1:Y:S01]  /*0010*/  S2R R0, SR_TID.X ;  /* 0x0000000000007919 */ /* 0x000e620000002100 */
[----:B------:R-:W-:Y:S01]  /*0020*/  CS2R R16, SRZ ;  /* 0x0000000000107805 */ /* 0x000fe2000001ff00 */
[----:B------:R-:W-:Y:S01]  /*0030*/  ULDC.64 UR4, c[0x0][0x208] ;  /* 0x0000820000047ab9 */ /* 0x000fe20000000a00 */
[----:B------:R-:W-:Y:S01]  /*0040*/  ULDC.64 UR6, c[0x0][0x220] ;  /* 0x0000880000067ab9 */ /* 0x000fe20000000a00 */
[----:B------:R-:W2:Y:S01]  /*0050*/  S2R R3, SR_CTAID.X ;  /* 0x0000000000037919 */ /* 0x000ea20000002500 */
[----:B-1----:R-:W-:-:S05]  /*0060*/  IMAD.SHL.U32 R0, R0, 0x2, RZ ;  /* 0x0000000200007824 */ /* 0x002fca00078e00ff */
[----:B------:R-:W-:-:S05]  /*0070*/  LOP3.LUT R0, R0, 0xfe, RZ, 0xc0, !PT ;  /* 0x000000fe00007812 */ /* 0x000fca00078ec0ff */
[----:B--2---:R-:W-:-:S04]  /*0080*/  IMAD R0, R3, 0x100, R0 ;  /* 0x0000010003007824 */ /* 0x004fc800078e0200 */
[C---:B------:R-:W-:Y:S01]  /*0090*/  IMAD.HI R6, R0.reuse, 0x2aaaaaab, RZ ;  /* 0x2aaaaaab00067827 */ /* 0x040fe200078e02ff */
[----:B------:R-:W-:Y:S02]  /*00a0*/  SHF.R.S32.HI R3, RZ, 0x1f, R0 ;  /* 0x0000001fff037819 */ /* 0x000fe40000011400 */
[----:B------:R-:W-:Y:S02]  /*00b0*/  ISETP.GE.AND P0, PT, R0, 0x2400, PT ;  /* 0x000024000000780c */ /* 0x000fe40003f06270 */
[----:B------:R-:W-:Y:S02]  /*00c0*/  LEA.HI R4, R3, R0, RZ, 0x6 ;  /* 0x0000000003047211 */ /* 0x000fe400078f30ff */
[----:B------:R-:W1:Y:S01]  /*00d0*/  LDC.64 R2, c[0x0][0x210] ;  /* 0x00008400ff027b82 */ /* 0x000e620000000a00 */
[----:B------:R-:W-:Y:S02]  /*00e0*/  SHF.R.U32.HI R9, RZ, 0x1f, R6 ;  /* 0x0000001fff097819 */ /* 0x000fe40000011606 */
[----:B------:R-:W-:-:S02]  /*00f0*/  SHF.R.S32.HI R5, RZ, 0x6, R4 ;  /* 0x00000006ff057819 */ /* 0x000fc40000011404 */
[----:B------:R-:W-:Y:S02]  /*0100*/  LOP3.LUT R7, R4, 0xffffffc0, RZ, 0xc0, !PT ;  /* 0xffffffc004077812 */ /* 0x000fe400078ec0ff */
[----:B------:R-:W-:Y:S01]  /*0110*/  LEA.HI.SX32 R6, R6, R9, 0x1a ;  /* 0x0000000906067211 */ /* 0x000fe200078fd2ff */
[----:B------:R-:W-:-:S04]  /*0120*/  IMAD.HI R4, R5, 0x2aaaaaab, RZ ;  /* 0x2aaaaaab05047827 */ /* 0x000fc800078e02ff */
[----:B------:R-:W-:Y:S01]  /*0130*/  IMAD.IADD R7, R0, 0x1, -R7 ;  /* 0x0000000100077824 */ /* 0x000fe200078e0a07 */
[----:B------:R-:W-:-:S03]  /*0140*/  LEA.HI R4, R4, R4, RZ, 0x1 ;  /* 0x0000000404047211 */ /* 0x000fc600078f08ff */
[----:B------:R-:W-:Y:S02]  /*0150*/  IMAD R7, R6, 0x600, R7 ;  /* 0x0000060006077824 */ /* 0x000fe400078e0207 */
[----:B------:R-:W-:-:S04]  /*0160*/  IMAD R4, R4, -0x6, R5 ;  /* 0xfffffffa04047824 */ /* 0x000fc800078e0205 */
[----:B------:R-:W-:Y:S01]  /*0170*/  IMAD R15, R4, 0x80, R7 ;  /* 0x00000080040f7824 */ /* 0x000fe200078e0207 */
[----:B------:R-:W-:-:S03]  /*0180*/  CS2R R4, SRZ ;  /* 0x0000000000047805 */ /* 0x000fc6000001ff00 */
[C---:B------:R-:W-:Y:S02]  /*0190*/  VIADD R11, R15.reuse, 0x40 ;  /* 0x000000400f0b7836 */ /* 0x040fe40000000000 */
[----:B-1----:R-:W-:-:S04]  /*01a0*/  IMAD.WIDE R8, R15, 0x4, R2 ;  /* 0x000000040f087825 */ /* 0x002fc800078e0202 */
[--C-:B------:R-:W-:Y:S01]  /*01b0*/  IMAD.WIDE R10, R11, 0x4, R2.reuse ;  /* 0x000000040b0a7825 */ /* 0x100fe200078e0202 */
[----:B------:R1:W2:Y:S03]  /*01c0*/  @!P0 LDG.E.64 R16, desc[UR4][R8.64] ;  /* 0x0000000408108981 */ /* 0x0002a6000c1e1b00 */
[----:B------:R-:W-:Y:S01]  /*01d0*/  VIADD R13, R15, 0x300 ;  /* 0x000003000f0d7836 */ /* 0x000fe20000000000 */
[----:B------:R-:W2:Y:S01]  /*01e0*/  @!P0 LDG.E.64 R4, desc[UR4][R10.64] ;  /* 0x000000040a048981 */ /* 0x000ea2000c1e1b00 */
[----:B------:R-:W-:Y:S02]  /*01f0*/  CS2R R6, SRZ ;  /* 0x0000000000067805 */ /* 0x000fe4000001ff00 */
[--C-:B------:R-:W-:Y:S01]  /*0200*/  IMAD.WIDE R12, R13, 0x4, R2.reuse ;  /* 0x000000040d0c7825 */ /* 0x100fe200078e0202 */
[----:B-1----:R-:W1:Y:S03]  /*0210*/  LDC.64 R8, c[0x0][0x218] ;  /* 0x00008600ff087b82 */ /* 0x002e660000000a00 */
[----:B------:R-:W-:Y:S01]  /*0220*/  VIADD R15, R15, 0x340 ;  /* 0x000003400f0f7836 */ /* 0x000fe20000000000 */
[----:B------:R-:W3:Y:S03]  /*0230*/  @!P0 LDG.E.64 R6, desc[UR4][R12.64] ;  /* 0x000000040c068981 */ /* 0x000ee6000c1e1b00 */
[----:B------:R-:W-:Y:S01]  /*0240*/  IMAD.WIDE R14, R15, 0x4, R2 ;  /* 0x000000040f0e7825 */ /* 0x000fe200078e0202 */
[----:B------:R-:W-:-:S06]  /*0250*/  CS2R R2, SRZ ;  /* 0x0000000000027805 */ /* 0x000fcc000001ff00 */
[----:B------:R-:W4:Y:S01]  /*0260*/  @!P0 LDG.E.64 R2, desc[UR4][R14.64] ;  /* 0x000000040e028981 */ /* 0x000f22000c1e1b00 */
[C---:B--2---:R-:W-:Y:S02]  /*0270*/  FSETP.GT.AND P1, PT, R4.reuse, R16, PT ;  /* 0x000000100400720b */ /* 0x044fe40003f24000 */
[C---:B------:R-:W-:Y:S02]  /*0280*/  FSETP.GT.AND P2, PT, R5.reuse, R17, PT ;  /* 0x000000110500720b */ /* 0x040fe40003f44000 */
[----:B------:R-:W-:Y:S02]  /*0290*/  FSETP.NAN.AND P3, PT, R4, R4, PT ;  /* 0x000000040400720b */ /* 0x000fe40003f68000 */
[----:B---3--:R-:W-:Y:S02]  /*02a0*/  FSETP.NAN.AND P5, PT, R6, R6, PT ;  /* 0x000000060600720b */ /* 0x008fe40003fa8000 */
[----:B------:R-:W-:-:S05]  /*02b0*/  FSETP.NAN.AND P6, PT, R5, R5, PT ;  /* 0x000000050500720b */ /* 0x000fca0003fc8000 */
[----:B------:R-:W-:-:S04]  /*02c0*/  @!P1 SEL R4, R4, R16, P3 ;  /* 0x0000001004049207 */ /* 0x000fc80001800000 */
[----:B------:R-:W-:Y:S02]  /*02d0*/  FSETP.GEU.AND P4, PT, R4, R6, PT ;  /* 0x000000060400720b */ /* 0x000fe40003f8e000 */
[----:B----4-:R-:W-:Y:S02]  /*02e0*/  FSETP.NAN.AND P3, PT, R2, R2, PT ;  /* 0x000000020200720b */ /* 0x010fe40003f68000 */
[----:B------:R-:W-:Y:S02]  /*02f0*/  @!P2 SEL R5, R5, R17, P6 ;  /* 0x000000110505a207 */ /* 0x000fe40003000000 */
[----:B------:R-:W-:Y:S02]  /*0300*/  @!P5 SEL R6, R6, R4, !P4 ;  /* 0x000000040606d207 */ /* 0x000fe40006000000 */
[----:B------:R-:W-:Y:S02]  /*0310*/  FSETP.NAN.AND P6, PT, R7, R7, PT ;  /* 0x000000070700720b */ /* 0x000fe40003fc8000 */
[----:B------:R-:W-:-:S02]  /*0320*/  FSETP.GEU.AND P5, PT, R6, R2, PT ;  /* 0x000000020600720b */ /* 0x000fc40003fae000 */
[----:B------:R-:W-:Y:S02]  /*0330*/  SEL R4, RZ, 0x1, !P1 ;  /* 0x00000001ff047807 */ /* 0x000fe40004800000 */
[----:B------:R-:W-:Y:S02]  /*0340*/  FSETP.NAN.AND P1, PT, R3, R3, PT ;  /* 0x000000030300720b */ /* 0x000fe40003f28000 */
[----:B------:R-:W-:Y:S02]  /*0350*/  @!P3 SEL R2, R2, R6, !P5 ;  /* 0x000000060202b207 */ /* 0x000fe40006800000 */
[----:B------:R-:W-:-:S04]  /*0360*/  FSETP.GEU.AND P3, PT, R5, R7, PT ;  /* 0x000000070500720b */ /* 0x000fc80003f6e000 */
[----:B------:R-:W-:Y:S02]  /*0370*/  @!P6 SEL R7, R7, R5, !P3 ;  /* 0x000000050707e207 */ /* 0x000fe40005800000 */
[----:B------:R-:W-:Y:S02]  /*0380*/  SEL R5, RZ, 0x1, !P2 ;  /* 0x00000001ff057807 */ /* 0x000fe40005000000 */
[----:B------:R-:W-:Y:S02]  /*0390*/  FSETP.GEU.AND P2, PT, R7, R3, PT ;  /* 0x000000030700720b */ /* 0x000fe40003f4e000 */
[----:B------:R-:W-:Y:S02]  /*03a0*/  SEL R4, R4, 0x2, P4 ;  /* 0x0000000204047807 */ /* 0x000fe40002000000 */
[----:B------:R-:W-:Y:S02]  /*03b0*/  SEL R5, R5, 0x2, P3 ;  /* 0x0000000205057807 */ /* 0x000fe40001800000 */
[----:B------:R-:W-:-:S02]  /*03c0*/  @!P1 SEL R3, R3, R7, !P2 ;  /* 0x0000000703039207 */ /* 0x000fc40005000000 */
[----:B------:R-:W-:Y:S02]  /*03d0*/  SEL R7, R4, 0x3, P5 ;  /* 0x0000000304077807 */ /* 0x000fe40002800000 */
[----:B------:R-:W-:Y:S01]  /*03e0*/  SEL R10, R5, 0x3, P2 ;  /* 0x00000003050a7807 */ /* 0x000fe20001000000 */
[----:B-1----:R-:W-:Y:S01]  /*03f0*/  IMAD.WIDE R4, R0, 0x4, R8 ;  /* 0x0000000400047825 */ /* 0x002fe200078e0208 */
[----:B------:R-:W-:-:S03]  /*0400*/  IADD3 R6, P1, R0, UR6, RZ ;  /* 0x0000000600067c10 */ /* 0x000fc6000ff3e0ff */
[----:B------:R-:W-:Y:S01]  /*0410*/  IMAD R9, R10, 0x100, R7 ;  /* 0x000001000a097824 */ /* 0x000fe200078e0207 */
[----:B------:R-:W-:Y:S01]  /*0420*/  LEA.HI.X.SX32 R7, R0, UR7, 0x1, P1 ;  /* 0x0000000700077c11 */ /* 0x000fe200088f0eff */
[----:B------:R1:W-:Y:S01]  /*0430*/  @!P0 STG.E.64 desc[UR4][R4.64], R2 ;  /* 0x0000000204008986 */ /* 0x0003e2000c101b04 */
[----:B------:R-:W-:Y:S07]  /*0440*/  @P0 EXIT ;  /* 0x000000000000094d */ /* 0x000fee0003800000 */
[----:B------:R-:W-:Y:S01]  /*0450*/  STG.E.U16 desc[UR4][R6.64], R9 ;  /* 0x0000000906007986 */ /* 0x000fe2000c101504 */
[----:B------:R-:W-:Y:S05]  /*0460*/  EXIT ;  /* 0x000000000000794d */ /* 0x000fea0003800000 */
.L_x_0:
[----:B------:R-:W-:-:S00]  /*0470*/  BRA `(.L_x_0) ;  /* 0xfffffffc00fc7947 */ /* 0x000fc0000383ffff */
[----:B------:R-:W-:-:S00]  /*0480*/  NOP ;  /* 0x0000000000007918 */ /* 0x000fc00000000000 */
[----:B------:R-:W-:-:S00]  /*0490*/  NOP ;  /* 0x0000000000007918 */ /* 0x000fc00000000000 */
[----:B------:R-:W-:-:S00]  /*04a0*/  NOP ;  /* 0x0000000000007918 */ /* 0x000fc00000000000 */
[----:B------:R-:W-:-:S00]  /*04b0*/  NOP ;  /* 0x0000000000007918 */ /* 0x000fc00000000000 */
[----:B------:R-:W-:-:S00]  /*04c0*/  NOP ;  /* 0x0000000000007918 */ /* 0x000fc00000000000 */
[----:B------:R-:W-:-:S00]  /*04d0*/  NOP ;  /* 0x0000000000007918 */ /* 0x000fc00000000000 */
[----:B------:R-:W-:-:S00]  /*04e0*/  NOP ;  /* 0x0000000000007918 */ /* 0x000fc00000000000 */
[----:B------:R-:W-:-:S00]  /*04f0*/  NOP ;  /* 0x0000000000007918 */ /* 0x000fc00000000000 */
.L_x_1:


//--------------------- .nv.constant0.triton_poi_fused_max_pool2d_with_indices_10 --------------------------
	.section	.nv.constant0.triton_poi_fused_max_pool2d_with_indices_10,"a",@progbits
	.sectionflags	@""
	.align	4
.nv.constant0.triton_poi_fused_max_pool2d_with_indices_10:
	.zero		556
